//
// Generated by NVIDIA NVVM Compiler
//
// Compiler Build ID: CL-36424714
// Cuda compilation tools, release 13.0, V13.0.88
// Based on NVVM 20.0.0
//

.version 9.0
.target sm_100
.address_size 64

	// .globl	_Z14bitonic_kernelPiii

.visible .entry _Z14bitonic_kernelPiii(
	.param .u64 .ptr .align 1 _Z14bitonic_kernelPiii_param_0,
	.param .u32 _Z14bitonic_kernelPiii_param_1,
	.param .u32 _Z14bitonic_kernelPiii_param_2
)
{
	.reg .pred 	%p<5>;
	.reg .b32 	%r<23>;
	.reg .b64 	%rd<11>;

	ld.param.u64 	%rd6, [_Z14bitonic_kernelPiii_param_0];
	ld.param.u32 	%r8, [_Z14bitonic_kernelPiii_param_1];
	ld.param.u32 	%r7, [_Z14bitonic_kernelPiii_param_2];
	cvta.to.global.u64 	%rd1, %rd6;
	mov.u32 	%r9, %tid.x;
	mov.u32 	%r10, %ntid.x;
	mov.u32 	%r11, %ctaid.x;
	mad.lo.s32 	%r1, %r10, %r11, %r9;
	xor.b32  	%r2, %r8, %r1;
	setp.le.s32 	%p1, %r2, %r1;
	@%p1 bra 	$L__BB0_6;
	and.b32  	%r12, %r7, %r1;
	setp.ne.s32 	%p2, %r12, 0;
	@%p2 bra 	$L__BB0_4;
	mul.wide.s32 	%rd9, %r1, 4;
	add.s64 	%rd2, %rd1, %rd9;
	ld.global.u32 	%r3, [%rd2];
	mul.wide.s32 	%rd10, %r2, 4;
	add.s64 	%rd3, %rd1, %rd10;
	ld.global.u32 	%r4, [%rd3];
	setp.le.s32 	%p4, %r3, %r4;
	@%p4 bra 	$L__BB0_6;
	add.s32 	%r18, %r4, %r3;
	st.global.u32 	[%rd2], %r18;
	ld.global.u32 	%r19, [%rd3];
	sub.s32 	%r20, %r18, %r19;
	st.global.u32 	[%rd3], %r20;
	ld.global.u32 	%r21, [%rd2];
	sub.s32 	%r22, %r21, %r20;
	st.global.u32 	[%rd2], %r22;
	bra.uni 	$L__BB0_6;
$L__BB0_4:
	mul.wide.s32 	%rd7, %r1, 4;
	add.s64 	%rd4, %rd1, %rd7;
	ld.global.u32 	%r5, [%rd4];
	mul.wide.s32 	%rd8, %r2, 4;
	add.s64 	%rd5, %rd1, %rd8;
	ld.global.u32 	%r6, [%rd5];
	setp.ge.s32 	%p3, %r5, %r6;
	@%p3 bra 	$L__BB0_6;
	add.s32 	%r13, %r6, %r5;
	st.global.u32 	[%rd4], %r13;
	ld.global.u32 	%r14, [%rd5];
	sub.s32 	%r15, %r13, %r14;
	st.global.u32 	[%rd5], %r15;
	ld.global.u32 	%r16, [%rd4];
	sub.s32 	%r17, %r16, %r15;
	st.global.u32 	[%rd4], %r17;
$L__BB0_6:
	ret;

}


// ===== COMPILED SASS (sm_100) =====

	.target	sm_100

	.elftype	@"ET_EXEC"


//--------------------- .note.nv.tkinfo           --------------------------
	.section	.note.nv.tkinfo,"",@"SHT_NOTE"
	.sectionflags	@"SHF_NOTE_NV_TKINFO"
	.tkinfo
        /*0018*/ 	.word	0x00000002
        /*0030*/ 	.string	""
        /*0030*/ 	.string	"ptxas"
        /*0030*/ 	.string	"Cuda compilation tools, release 13.0, V13.0.88"
        /*0030*/ 	.string	"Build cuda_13.0.r13.0/compiler.36424714_0"
        /*0030*/ 	.string	"-arch sm_100 -m 64 "



//--------------------- .note.nv.cuinfo           --------------------------
	.section	.note.nv.cuinfo,"",@"SHT_NOTE"
	.sectionflags	@"SHF_NOTE_NV_CUINFO"
        /*0018*/ 	.short	0x0002
        /*001a*/ 	.short	0x0064
        /*001c*/ 	.short	0x0082
	.zero		2


//--------------------- .nv.info                  --------------------------
	.section	.nv.info,"",@"SHT_CUDA_INFO"
	.align	4


	//----- nvinfo : EIATTR_REGCOUNT
	.align		4
        /*0000*/ 	.byte	0x04, 0x2f
        /*0002*/ 	.short	(.L_1 - .L_0)
	.align		4
.L_0:
        /*0004*/ 	.word	index@(_Z14bitonic_kernelPiii)
        /*0008*/ 	.word	0x0000000e


	//----- nvinfo : EIATTR_FRAME_SIZE
	.align		4
.L_1:
        /*000c*/ 	.byte	0x04, 0x11
        /*000e*/ 	.short	(.L_3 - .L_2)
	.align		4
.L_2:
        /*0010*/ 	.word	index@(_Z14bitonic_kernelPiii)
        /*0014*/ 	.word	0x00000000


	//----- nvinfo : EIATTR_MIN_STACK_SIZE
	.align		4
.L_3:
        /*0018*/ 	.byte	0x04, 0x12
        /*001a*/ 	.short	(.L_5 - .L_4)
	.align		4
.L_4:
        /*001c*/ 	.word	index@(_Z14bitonic_kernelPiii)
        /*0020*/ 	.word	0x00000000
.L_5:


//--------------------- .nv.compat                --------------------------
	.section	.nv.compat,"",@"SHT_CUDA_COMPAT_INFO"
	.align	4
        /*0000*/ 	.byte	0x02, 0x09, 0x00, 0x00, 0x02, 0x02, 0x01, 0x00, 0x02, 0x05, 0x05, 0x00, 0x03, 0x07, 0x01, 0x01
        /*0010*/ 	.byte	0x02, 0x03, 0x00, 0x00, 0x02, 0x06, 0x01, 0x00, 0x04, 0x0b, 0x08, 0x00, 0x09, 0x00, 0x00, 0x00
        /*0020*/ 	.byte	0x00, 0x00, 0x00, 0x00


//--------------------- .nv.info._Z14bitonic_kernelPiii --------------------------
	.section	.nv.info._Z14bitonic_kernelPiii,"",@"SHT_CUDA_INFO"
	.sectionflags	@""
	.align	4


	//----- nvinfo : EIATTR_CUDA_API_VERSION
	.align		4
        /*0000*/ 	.byte	0x04, 0x37
        /*0002*/ 	.short	(.L_7 - .L_6)
.L_6:
        /*0004*/ 	.word	0x00000082


	//----- nvinfo : EIATTR_KPARAM_INFO
	.align		4
.L_7:
        /*0008*/ 	.byte	0x04, 0x17
        /*000a*/ 	.short	(.L_9 - .L_8)
.L_8:
        /*000c*/ 	.word	0x00000000
        /*0010*/ 	.short	0x0002
        /*0012*/ 	.short	0x000c
        /*0014*/ 	.byte	0x00, 0xf0, 0x11, 0x00


	//----- nvinfo : EIATTR_KPARAM_INFO
	.align		4
.L_9:
        /*0018*/ 	.byte	0x04, 0x17
        /*001a*/ 	.short	(.L_11 - .L_10)
.L_10:
        /*001c*/ 	.word	0x00000000
        /*0020*/ 	.short	0x0001
        /*0022*/ 	.short	0x0008
        /*0024*/ 	.byte	0x00, 0xf0, 0x11, 0x00


	//----- nvinfo : EIATTR_KPARAM_INFO
	.align		4
.L_11:
        /*0028*/ 	.byte	0x04, 0x17
        /*002a*/ 	.short	(.L_13 - .L_12)
.L_12:
        /*002c*/ 	.word	0x00000000
        /*0030*/ 	.short	0x0000
        /*0032*/ 	.short	0x0000
        /*0034*/ 	.byte	0x00, 0xf5, 0x21, 0x00


	//----- nvinfo : EIATTR_SPARSE_MMA_MASK
	.align		4
.L_13:
        /*0038*/ 	.byte	0x03, 0x50
        /*003a*/ 	.short	0x0000


	//----- nvinfo : EIATTR_MAXREG_COUNT
	.align		4
        /*003c*/ 	.byte	0x03, 0x1b
        /*003e*/ 	.short	0x00ff


	//----- nvinfo : EIATTR_MERCURY_ISA_VERSION
	.align		4
        /*0040*/ 	.byte	0x03, 0x5f
        /*0042*/ 	.short	0x0101


	//----- nvinfo : EIATTR_VRC_CTA_INIT_COUNT
	.align		4
        /*0044*/ 	.byte	0x02, 0x4a
	.zero		1
	.zero		1


	//----- nvinfo : EIATTR_EXIT_INSTR_OFFSETS
	.align		4
        /*0048*/ 	.byte	0x04, 0x1c
        /*004a*/ 	.short	(.L_15 - .L_14)


	//   ....[0]....
.L_14:
        /*004c*/ 	.word	0x00000080


	//   ....[1]....
        /*0050*/ 	.word	0x00000130


	//   ....[2]....
        /*0054*/ 	.word	0x000001c0


	//   ....[3]....
        /*0058*/ 	.word	0x00000230


	//   ....[4]....
        /*005c*/ 	.word	0x000002c0


	//----- nvinfo : EIATTR_CRS_STACK_SIZE
	.align		4
.L_15:
        /*0060*/ 	.byte	0x04, 0x1e
        /*0062*/ 	.short	(.L_17 - .L_16)
.L_16:
        /*0064*/ 	.word	0x00000000


	//----- nvinfo : EIATTR_CBANK_PARAM_SIZE
	.align		4
.L_17:
        /*0068*/ 	.byte	0x03, 0x19
        /*006a*/ 	.short	0x0010


	//----- nvinfo : EIATTR_PARAM_CBANK
	.align		4
        /*006c*/ 	.byte	0x04, 0x0a
        /*006e*/ 	.short	(.L_19 - .L_18)
	.align		4
.L_18:
        /*0070*/ 	.word	index@(.nv.constant0._Z14bitonic_kernelPiii)
        /*0074*/ 	.short	0x0380
        /*0076*/ 	.short	0x0010


	//----- nvinfo : EIATTR_SW_WAR
	.align		4
.L_19:
        /*0078*/ 	.byte	0x04, 0x36
        /*007a*/ 	.short	(.L_21 - .L_20)
.L_20:
        /*007c*/ 	.word	0x00000008
.L_21:


//--------------------- .nv.callgraph             --------------------------
	.section	.nv.callgraph,"",@"SHT_CUDA_CALLGRAPH"
	.align	4
	.sectionentsize	8
	.align		4
        /*0000*/ 	.word	0x00000000
	.align		4
        /*0004*/ 	.word	0xffffffff
	.align		4
        /*0008*/ 	.word	0x00000000
	.align		4
        /*000c*/ 	.word	0xfffffffe
	.align		4
        /*0010*/ 	.word	0x00000000
	.align		4
        /*0014*/ 	.word	0xfffffffd
	.align		4
        /*0018*/ 	.word	0x00000000
	.align		4
        /*001c*/ 	.word	0xfffffffc


//--------------------- .text._Z14bitonic_kernelPiii --------------------------
	.section	.text._Z14bitonic_kernelPiii,"ax",@progbits
	.align	128
        .global         _Z14bitonic_kernelPiii
        .type           _Z14bitonic_kernelPiii,@function
        .size           _Z14bitonic_kernelPiii,(.L_x_2 - _Z14bitonic_kernelPiii)
        .other          _Z14bitonic_kernelPiii,@"STO_CUDA_ENTRY STV_DEFAULT"
_Z14bitonic_kernelPiii:
.text._Z14bitonic_kernelPiii:
[----:B------:R-:W-:Y:S01]  /*0000*/  LDC R1, c[0x0][0x37c] ;  /* 0x0000df00ff017b82 */ /* 0x000fe20000000800 */
[----:B------:R-:W0:Y:S01]  /*0010*/  S2R R7, SR_TID.X ;  /* 0x0000000000077919 */ /* 0x000e220000002100 */
[----:B------:R-:W0:Y:S01]  /*0020*/  LDCU UR4, c[0x0][0x360] ;  /* 0x00006c00ff0477ac */ /* 0x000e220008000800 */
[----:B------:R-:W0:Y:S01]  /*0030*/  S2R R0, SR_CTAID.X ;  /* 0x0000000000007919 */ /* 0x000e220000002500 */
[----:B------:R-:W1:Y:S01]  /*0040*/  LDCU UR5, c[0x0][0x388] ;  /* 0x00007100ff0577ac */ /* 0x000e620008000800 */
[----:B0-----:R-:W-:-:S05]  /*0050*/  IMAD R7, R0, UR4, R7 ;  /* 0x0000000400077c24 */ /* 0x001fca000f8e0207 */
[----:B-1----:R-:W-:-:S04]  /*0060*/  LOP3.LUT R9, R7, UR5, RZ, 0x3c, !PT ;  /* 0x0000000507097c12 */ /* 0x002fc8000f8e3cff */
[----:B------:R-:W-:-:S13]  /*0070*/  ISETP.GT.AND P0, PT, R9, R7, PT ;  /* 0x000000070900720c */ /* 0x000fda0003f04270 */
[----:B------:R-:W-:Y:S05]  /*0080*/  @!P0 EXIT ;  /* 0x000000000000894d */ /* 0x000fea0003800000 */
[----:B------:R-:W0:Y:S02]  /*0090*/  LDCU UR4, c[0x0][0x38c] ;  /* 0x00007180ff0477ac */ /* 0x000e240008000800 */
[----:B0-----:R-:W-:Y:S01]  /*00a0*/  LOP3.LUT P0, RZ, R7, UR4, RZ, 0xc0, !PT ;  /* 0x0000000407ff7c12 */ /* 0x001fe2000f80c0ff */
[----:B------:R-:W0:-:S12]  /*00b0*/  LDCU.64 UR4, c[0x0][0x358] ;  /* 0x00006b00ff0477ac */ /* 0x000e180008000a00 */
[----:B------:R-:W-:Y:S05]  /*00c0*/  @P0 BRA `(.L_x_0) ;  /* 0x0000000000400947 */ /* 0x000fea0003800000 */
[----:B------:R-:W1:Y:S02]  /*00d0*/  LDC.64 R4, c[0x0][0x380] ;  /* 0x0000e000ff047b82 */ /* 0x000e640000000a00 */
[----:B-1----:R-:W-:-:S04]  /*00e0*/  IMAD.WIDE R2, R7, 0x4, R4 ;  /* 0x0000000407027825 */ /* 0x002fc800078e0204 */
[----:B------:R-:W-:Y:S01]  /*00f0*/  IMAD.WIDE R4, R9, 0x4, R4 ;  /* 0x0000000409047825 */ /* 0x000fe200078e0204 */
[----:B0-----:R-:W2:Y:S04]  /*0100*/  LDG.E R0, desc[UR4][R2.64] ;  /* 0x0000000402007981 */ /* 0x001ea8000c1e1900 */
[----:B------:R-:W2:Y:S02]  /*0110*/  LDG.E R7, desc[UR4][R4.64] ;  /* 0x0000000404077981 */ /* 0x000ea4000c1e1900 */
[----:B--2---:R-:W-:-:S13]  /*0120*/  ISETP.GT.AND P0, PT, R0, R7, PT ;  /* 0x000000070000720c */ /* 0x004fda0003f04270 */
[----:B------:R-:W-:Y:S05]  /*0130*/  @!P0 EXIT ;  /* 0x000000000000894d */ /* 0x000fea0003800000 */
[----:B------:R-:W-:-:S05]  /*0140*/  IMAD.IADD R7, R0, 0x1, R7 ;  /* 0x0000000100077824 */ /* 0x000fca00078e0207 */
[----:B------:R-:W-:Y:S04]  /*0150*/  STG.E desc[UR4][R2.64], R7 ;  /* 0x0000000702007986 */ /* 0x000fe8000c101904 */
[----:B------:R-:W2:Y:S02]  /*0160*/  LDG.E R0, desc[UR4][R4.64] ;  /* 0x0000000404007981 */ /* 0x000ea4000c1e1900 */
[----:B--2---:R-:W-:-:S05]  /*0170*/  IMAD.IADD R9, R7, 0x1, -R0 ;  /* 0x0000000107097824 */ /* 0x004fca00078e0a00 */
[----:B------:R-:W-:Y:S04]  /*0180*/  STG.E desc[UR4][R4.64], R9 ;  /* 0x0000000904007986 */ /* 0x000fe8000c101904 */
[----:B------:R-:W2:Y:S02]  /*0190*/  LDG.E R0, desc[UR4][R2.64] ;  /* 0x0000000402007981 */ /* 0x000ea4000c1e1900 */
[----:B--2---:R-:W-:-:S05]  /*01a0*/  IADD3 R11, PT, PT, -R9, R0, RZ ;  /* 0x00000000090b7210 */ /* 0x004fca0007ffe1ff */
[----:B------:R-:W-:Y:S01]  /*01b0*/  STG.E desc[UR4][R2.64], R11 ;  /* 0x0000000b02007986 */ /* 0x000fe2000c101904 */
[----:B------:R-:W-:Y:S05]  /*01c0*/  EXIT ;  /* 0x000000000000794d */ /* 0x000fea0003800000 */
.L_x_0:
[----:B------:R-:W1:Y:S02]  /*01d0*/  LDC.64 R2, c[0x0][0x380] ;  /* 0x0000e000ff027b82 */ /* 0x000e640000000a00 */
[----:B-1----:R-:W-:-:S04]  /*01e0*/  IMAD.WIDE R4, R7, 0x4, R2 ;  /* 0x0000000407047825 */ /* 0x002fc800078e0202 */
[----:B------:R-:W-:Y:S01]  /*01f0*/  IMAD.WIDE R2, R9, 0x4, R2 ;  /* 0x0000000409027825 */ /* 0x000fe200078e0202 */
[----:B0-----:R-:W2:Y:S04]  /*0200*/  LDG.E R7, desc[UR4][R4.64] ;  /* 0x0000000404077981 */ /* 0x001ea8000c1e1900 */
[----:B------:R-:W2:Y:S02]  /*0210*/  LDG.E R0, desc[UR4][R2.64] ;  /* 0x0000000402007981 */ /* 0x000ea4000c1e1900 */
[----:B--2---:R-:W-:-:S13]  /*0220*/  ISETP.GE.AND P0, PT, R7, R0, PT ;  /* 0x000000000700720c */ /* 0x004fda0003f06270 */
[----:B------:R-:W-:Y:S05]  /*0230*/  @P0 EXIT ;  /* 0x000000000000094d */ /* 0x000fea0003800000 */
[----:B------:R-:W-:-:S05]  /*0240*/  IMAD.IADD R7, R0, 0x1, R7 ;  /* 0x0000000100077824 */ /* 0x000fca00078e0207 */
[----:B------:R-:W-:Y:S04]  /*0250*/  STG.E desc[UR4][R4.64], R7 ;  /* 0x0000000704007986 */ /* 0x000fe8000c101904 */
[----:B------:R-:W2:Y:S02]  /*0260*/  LDG.E R0, desc[UR4][R2.64] ;  /* 0x0000000402007981 */ /* 0x000ea4000c1e1900 */
[----:B--2---:R-:W-:-:S05]  /*0270*/  IADD3 R9, PT, PT, R7, -R0, RZ ;  /* 0x8000000007097210 */ /* 0x004fca0007ffe0ff */
[----:B------:R-:W-:Y:S04]  /*0280*/  STG.E desc[UR4][R2.64], R9 ;  /* 0x0000000902007986 */ /* 0x000fe8000c101904 */
[----:B------:R-:W2:Y:S02]  /*0290*/  LDG.E R0, desc[UR4][R4.64] ;  /* 0x0000000404007981 */ /* 0x000ea4000c1e1900 */
[----:B--2---:R-:W-:-:S05]  /*02a0*/  IADD3 R11, PT, PT, -R9, R0, RZ ;  /* 0x00000000090b7210 */ /* 0x004fca0007ffe1ff */
[----:B------:R-:W-:Y:S01]  /*02b0*/  STG.E desc[UR4][R4.64], R11 ;  /* 0x0000000b04007986 */ /* 0x000fe2000c101904 */
[----:B------:R-:W-:Y:S05]  /*02c0*/  EXIT ;  /* 0x000000000000794d */ /* 0x000fea0003800000 */
.L_x_1:
[----:B------:R-:W-:-:S00]  /*02d0*/  BRA `(.L_x_1) ;  /* 0xfffffffc00fc7947 */ /* 0x000fc0000383ffff */
[----:B------:R-:W-:-:S00]  /*02e0*/  NOP ;  /* 0x0000000000007918 */ /* 0x000fc00000000000 */
        /* <DEDUP_REMOVED lines=9> */
.L_x_2:


//--------------------- .nv.shared.reserved.0     --------------------------
	.section	.nv.shared.reserved.0,"aw",@nobits
	.weak		__nv_reservedSMEM_offset_0_alias
	.size		__nv_reservedSMEM_offset_0_alias, 0, 64
	.other		__nv_reservedSMEM_offset_0_alias,@"STO_CUDA_RESERVED_SHARED STV_DEFAULT"
__nv_reservedSMEM_offset_0_alias:
	.zero		0
	.zero		64


//--------------------- .nv.constant0._Z14bitonic_kernelPiii --------------------------
	.section	.nv.constant0._Z14bitonic_kernelPiii,"a",@progbits
	.sectionflags	@""
	.align	4
.nv.constant0._Z14bitonic_kernelPiii:
	.zero		912


//--------------------- SYMBOLS --------------------------

	.type		.nv.reservedSmem.offset0,@object
	.size		.nv.reservedSmem.offset0,0x4
